//
// Generated by NVIDIA NVVM Compiler
//
// Compiler Build ID: CL-36424714
// Cuda compilation tools, release 13.0, V13.0.88
// Based on NVVM 20.0.0
//

.version 9.0
.target sm_100
.address_size 64

	// .globl	_Z1fPfi
.const .align 4 .b8 gpu_fib[128];

.visible .entry _Z1fPfi(
	.param .u64 .ptr .align 1 _Z1fPfi_param_0,
	.param .u32 _Z1fPfi_param_1
)
{
	.reg .pred 	%p<2>;
	.reg .b32 	%r<3>;
	.reg .b32 	%f<3>;
	.reg .b64 	%rd<7>;

	ld.param.u64 	%rd1, [_Z1fPfi_param_0];
	ld.param.u32 	%r2, [_Z1fPfi_param_1];
	mov.u32 	%r1, %tid.x;
	setp.ge.u32 	%p1, %r1, %r2;
	@%p1 bra 	$L__BB0_2;
	cvta.to.global.u64 	%rd2, %rd1;
	mul.wide.u32 	%rd3, %r1, 4;
	mov.u64 	%rd4, gpu_fib;
	add.s64 	%rd5, %rd4, %rd3;
	ld.const.f32 	%f1, [%rd5];
	add.f32 	%f2, %f1, 0f3F800000;
	add.s64 	%rd6, %rd2, %rd3;
	st.global.f32 	[%rd6], %f2;
$L__BB0_2:
	ret;

}


// ===== COMPILED SASS (sm_100) =====

	.target	sm_100

	.elftype	@"ET_EXEC"


//--------------------- .note.nv.tkinfo           --------------------------
	.section	.note.nv.tkinfo,"",@"SHT_NOTE"
	.sectionflags	@"SHF_NOTE_NV_TKINFO"
	.tkinfo
        /*0018*/ 	.word	0x00000002
        /*0030*/ 	.string	""
        /*0030*/ 	.string	"ptxas"
        /*0030*/ 	.string	"Cuda compilation tools, release 13.0, V13.0.88"
        /*0030*/ 	.string	"Build cuda_13.0.r13.0/compiler.36424714_0"
        /*0030*/ 	.string	"-arch sm_100 -m 64 "



//--------------------- .note.nv.cuinfo           --------------------------
	.section	.note.nv.cuinfo,"",@"SHT_NOTE"
	.sectionflags	@"SHF_NOTE_NV_CUINFO"
        /*0018*/ 	.short	0x0002
        /*001a*/ 	.short	0x0064
        /*001c*/ 	.short	0x0082
	.zero		2


//--------------------- .nv.info                  --------------------------
	.section	.nv.info,"",@"SHT_CUDA_INFO"
	.align	4


	//----- nvinfo : EIATTR_REGCOUNT
	.align		4
        /*0000*/ 	.byte	0x04, 0x2f
        /*0002*/ 	.short	(.L_2 - .L_1)
	.align		4
.L_1:
        /*0004*/ 	.word	index@(_Z1fPfi)
        /*0008*/ 	.word	0x00000008


	//----- nvinfo : EIATTR_FRAME_SIZE
	.align		4
.L_2:
        /*000c*/ 	.byte	0x04, 0x11
        /*000e*/ 	.short	(.L_4 - .L_3)
	.align		4
.L_3:
        /*0010*/ 	.word	index@(_Z1fPfi)
        /*0014*/ 	.word	0x00000000


	//----- nvinfo : EIATTR_MIN_STACK_SIZE
	.align		4
.L_4:
        /*0018*/ 	.byte	0x04, 0x12
        /*001a*/ 	.short	(.L_6 - .L_5)
	.align		4
.L_5:
        /*001c*/ 	.word	index@(_Z1fPfi)
        /*0020*/ 	.word	0x00000000
.L_6:


//--------------------- .nv.compat                --------------------------
	.section	.nv.compat,"",@"SHT_CUDA_COMPAT_INFO"
	.align	4
        /*0000*/ 	.byte	0x02, 0x09, 0x00, 0x00, 0x02, 0x02, 0x01, 0x00, 0x02, 0x05, 0x05, 0x00, 0x03, 0x07, 0x01, 0x01
        /*0010*/ 	.byte	0x02, 0x03, 0x00, 0x00, 0x02, 0x06, 0x01, 0x00, 0x04, 0x0b, 0x08, 0x00, 0x09, 0x00, 0x00, 0x00
        /*0020*/ 	.byte	0x00, 0x00, 0x00, 0x00


//--------------------- .nv.info._Z1fPfi          --------------------------
	.section	.nv.info._Z1fPfi,"",@"SHT_CUDA_INFO"
	.sectionflags	@""
	.align	4


	//----- nvinfo : EIATTR_CUDA_API_VERSION
	.align		4
        /*0000*/ 	.byte	0x04, 0x37
        /*0002*/ 	.short	(.L_8 - .L_7)
.L_7:
        /*0004*/ 	.word	0x00000082


	//----- nvinfo : EIATTR_KPARAM_INFO
	.align		4
.L_8:
        /*0008*/ 	.byte	0x04, 0x17
        /*000a*/ 	.short	(.L_10 - .L_9)
.L_9:
        /*000c*/ 	.word	0x00000000
        /*0010*/ 	.short	0x0001
        /*0012*/ 	.short	0x0008
        /*0014*/ 	.byte	0x00, 0xf0, 0x11, 0x00


	//----- nvinfo : EIATTR_KPARAM_INFO
	.align		4
.L_10:
        /*0018*/ 	.byte	0x04, 0x17
        /*001a*/ 	.short	(.L_12 - .L_11)
.L_11:
        /*001c*/ 	.word	0x00000000
        /*0020*/ 	.short	0x0000
        /*0022*/ 	.short	0x0000
        /*0024*/ 	.byte	0x00, 0xf5, 0x21, 0x00


	//----- nvinfo : EIATTR_SPARSE_MMA_MASK
	.align		4
.L_12:
        /*0028*/ 	.byte	0x03, 0x50
        /*002a*/ 	.short	0x0000


	//----- nvinfo : EIATTR_MAXREG_COUNT
	.align		4
        /*002c*/ 	.byte	0x03, 0x1b
        /*002e*/ 	.short	0x00ff


	//----- nvinfo : EIATTR_MERCURY_ISA_VERSION
	.align		4
        /*0030*/ 	.byte	0x03, 0x5f
        /*0032*/ 	.short	0x0101


	//----- nvinfo : EIATTR_VRC_CTA_INIT_COUNT
	.align		4
        /*0034*/ 	.byte	0x02, 0x4a
	.zero		1
	.zero		1


	//----- nvinfo : EIATTR_EXIT_INSTR_OFFSETS
	.align		4
        /*0038*/ 	.byte	0x04, 0x1c
        /*003a*/ 	.short	(.L_14 - .L_13)


	//   ....[0]....
.L_13:
        /*003c*/ 	.word	0x00000040


	//   ....[1]....
        /*0040*/ 	.word	0x000000e0


	//----- nvinfo : EIATTR_CBANK_PARAM_SIZE
	.align		4
.L_14:
        /*0044*/ 	.byte	0x03, 0x19
        /*0046*/ 	.short	0x000c


	//----- nvinfo : EIATTR_PARAM_CBANK
	.align		4
        /*0048*/ 	.byte	0x04, 0x0a
        /*004a*/ 	.short	(.L_16 - .L_15)
	.align		4
.L_15:
        /*004c*/ 	.word	index@(.nv.constant0._Z1fPfi)
        /*0050*/ 	.short	0x0380
        /*0052*/ 	.short	0x000c


	//----- nvinfo : EIATTR_SW_WAR
	.align		4
.L_16:
        /*0054*/ 	.byte	0x04, 0x36
        /*0056*/ 	.short	(.L_18 - .L_17)
.L_17:
        /*0058*/ 	.word	0x00000008
.L_18:


//--------------------- .nv.callgraph             --------------------------
	.section	.nv.callgraph,"",@"SHT_CUDA_CALLGRAPH"
	.align	4
	.sectionentsize	8
	.align		4
        /*0000*/ 	.word	0x00000000
	.align		4
        /*0004*/ 	.word	0xffffffff
	.align		4
        /*0008*/ 	.word	0x00000000
	.align		4
        /*000c*/ 	.word	0xfffffffe
	.align		4
        /*0010*/ 	.word	0x00000000
	.align		4
        /*0014*/ 	.word	0xfffffffd
	.align		4
        /*0018*/ 	.word	0x00000000
	.align		4
        /*001c*/ 	.word	0xfffffffc


//--------------------- .nv.constant3             --------------------------
	.section	.nv.constant3,"a",@progbits
	.align	4
.nv.constant3:
	.type		gpu_fib,@object
	.size		gpu_fib,(.L_0 - gpu_fib)
gpu_fib:
	.zero		128
.L_0:


//--------------------- .text._Z1fPfi             --------------------------
	.section	.text._Z1fPfi,"ax",@progbits
	.align	128
        .global         _Z1fPfi
        .type           _Z1fPfi,@function
        .size           _Z1fPfi,(.L_x_1 - _Z1fPfi)
        .other          _Z1fPfi,@"STO_CUDA_ENTRY STV_DEFAULT"
_Z1fPfi:
.text._Z1fPfi:
[----:B------:R-:W-:Y:S01]  /*0000*/  LDC R1, c[0x0][0x37c] ;  /* 0x0000df00ff017b82 */ /* 0x000fe20000000800 */
[----:B------:R-:W0:Y:S01]  /*0010*/  S2R R2, SR_TID.X ;  /* 0x0000000000027919 */ /* 0x000e220000002100 */
[----:B------:R-:W0:Y:S02]  /*0020*/  LDCU UR4, c[0x0][0x388] ;  /* 0x00007100ff0477ac */ /* 0x000e240008000800 */
[----:B0-----:R-:W-:-:S13]  /*0030*/  ISETP.GE.U32.AND P0, PT, R2, UR4, PT ;  /* 0x0000000402007c0c */ /* 0x001fda000bf06070 */
[----:B------:R-:W-:Y:S05]  /*0040*/  @P0 EXIT ;  /* 0x000000000000094d */ /* 0x000fea0003800000 */
[----:B------:R-:W-:Y:S01]  /*0050*/  IMAD.WIDE.U32 R2, R2, 0x4, RZ ;  /* 0x0000000402027825 */ /* 0x000fe200078e00ff */
[----:B------:R-:W0:Y:S02]  /*0060*/  LDCU.64 UR6, c[0x0][0x380] ;  /* 0x00007000ff0677ac */ /* 0x000e240008000a00 */
[----:B------:R-:W-:Y:S01]  /*0070*/  MOV R0, R2 ;  /* 0x0000000200007202 */ /* 0x000fe20000000f00 */
[----:B------:R-:W1:Y:S05]  /*0080*/  LDCU.64 UR4, c[0x0][0x358] ;  /* 0x00006b00ff0477ac */ /* 0x000e6a0008000a00 */
[----:B------:R-:W2:Y:S01]  /*0090*/  LDC R0, c[0x3][R0] ;  /* 0x00c0000000007b82 */ /* 0x000ea20000000800 */
[----:B0-----:R-:W-:-:S04]  /*00a0*/  IADD3 R2, P0, PT, R2, UR6, RZ ;  /* 0x0000000602027c10 */ /* 0x001fc8000ff1e0ff */
[----:B------:R-:W-:Y:S01]  /*00b0*/  IADD3.X R3, PT, PT, R3, UR7, RZ, P0, !PT ;  /* 0x0000000703037c10 */ /* 0x000fe200087fe4ff */
[----:B--2---:R-:W-:-:S05]  /*00c0*/  FADD R5, R0, 1 ;  /* 0x3f80000000057421 */ /* 0x004fca0000000000 */
[----:B-1----:R-:W-:Y:S01]  /*00d0*/  STG.E desc[UR4][R2.64], R5 ;  /* 0x0000000502007986 */ /* 0x002fe2000c101904 */
[----:B------:R-:W-:Y:S05]  /*00e0*/  EXIT ;  /* 0x000000000000794d */ /* 0x000fea0003800000 */
.L_x_0:
[----:B------:R-:W-:-:S00]  /*00f0*/  BRA `(.L_x_0) ;  /* 0xfffffffc00fc7947 */ /* 0x000fc0000383ffff */
[----:B------:R-:W-:-:S00]  /*0100*/  NOP ;  /* 0x0000000000007918 */ /* 0x000fc00000000000 */
[----:B------:R-:W-:-:S00]  /*0110*/  NOP ;  /* 0x0000000000007918 */ /* 0x000fc00000000000 */
[----:B------:R-:W-:-:S00]  /*0120*/  NOP ;  /* 0x0000000000007918 */ /* 0x000fc00000000000 */
[----:B------:R-:W-:-:S00]  /*0130*/  NOP ;  /* 0x0000000000007918 */ /* 0x000fc00000000000 */
[----:B------:R-:W-:-:S00]  /*0140*/  NOP ;  /* 0x0000000000007918 */ /* 0x000fc00000000000 */
[----:B------:R-:W-:-:S00]  /*0150*/  NOP ;  /* 0x0000000000007918 */ /* 0x000fc00000000000 */
[----:B------:R-:W-:-:S00]  /*0160*/  NOP ;  /* 0x0000000000007918 */ /* 0x000fc00000000000 */
[----:B------:R-:W-:-:S00]  /*0170*/  NOP ;  /* 0x0000000000007918 */ /* 0x000fc00000000000 */
.L_x_1:


//--------------------- .nv.shared.reserved.0     --------------------------
	.section	.nv.shared.reserved.0,"aw",@nobits
	.weak		__nv_reservedSMEM_offset_0_alias
	.size		__nv_reservedSMEM_offset_0_alias, 0, 64
	.other		__nv_reservedSMEM_offset_0_alias,@"STO_CUDA_RESERVED_SHARED STV_DEFAULT"
__nv_reservedSMEM_offset_0_alias:
	.zero		0
	.zero		64


//--------------------- .nv.constant0._Z1fPfi     --------------------------
	.section	.nv.constant0._Z1fPfi,"a",@progbits
	.sectionflags	@""
	.align	4
.nv.constant0._Z1fPfi:
	.zero		908


//--------------------- SYMBOLS --------------------------

	.type		.nv.reservedSmem.offset0,@object
	.size		.nv.reservedSmem.offset0,0x4
